	.headerflags	@"EF_CUDA_TEXMODE_UNIFIED EF_CUDA_64BIT_ADDRESS EF_CUDA_ACCELERATORS EF_CUDA_SM90 EF_CUDA_VIRTUAL_SM(EF_CUDA_SM90)"
	.elftype	@"ET_EXEC"


//--------------------- .nv.info                  --------------------------
	.section	.nv.info,"",@"SHT_CUDA_INFO"
	.align	4


	//----- nvinfo : EIATTR_REGCOUNT
	.align		4
        /*0000*/ 	.byte	0x04, 0x2f
        /*0002*/ 	.short	(.L_2 - .L_1)
	.align		4
.L_1:
        /*0004*/ 	.word	index@(triton_red_fused__native_batch_norm_legit_leaky_relu_leaky_relu_backward_17)
        /*0008*/ 	.word	0x00000020


	//----- nvinfo : EIATTR_MIN_STACK_SIZE
	.align		4
.L_2:
        /*000c*/ 	.byte	0x04, 0x12
        /*000e*/ 	.short	(.L_4 - .L_3)
	.align		4
.L_3:
        /*0010*/ 	.word	index@(triton_red_fused__native_batch_norm_legit_leaky_relu_leaky_relu_backward_17)
        /*0014*/ 	.word	0x00000000


	//----- nvinfo : EIATTR_FRAME_SIZE
	.align		4
.L_4:
        /*0018*/ 	.byte	0x04, 0x11
        /*001a*/ 	.short	(.L_6 - .L_5)
	.align		4
.L_5:
        /*001c*/ 	.word	index@(triton_red_fused__native_batch_norm_legit_leaky_relu_leaky_relu_backward_17)
        /*0020*/ 	.word	0x00000000


	//----- nvinfo : EIATTR_MIN_STACK_SIZE
	.align		4
.L_6:
        /*0024*/ 	.byte	0x04, 0x12
        /*0026*/ 	.short	(.L_8 - .L_7)
	.align		4
.L_7:
        /*0028*/ 	.word	index@(triton_red_fused__native_batch_norm_legit_leaky_relu_leaky_relu_backward_17)
        /*002c*/ 	.word	0x00000000
.L_8:


//--------------------- .nv.info.triton_red_fused__native_batch_norm_legit_leaky_relu_leaky_relu_backward_17 --------------------------
	.section	.nv.info.triton_red_fused__native_batch_norm_legit_leaky_relu_leaky_relu_backward_17,"",@"SHT_CUDA_INFO"
	.sectionflags	@""
	.align	4


	//----- nvinfo : EIATTR_CUDA_API_VERSION
	.align		4
        /*0000*/ 	.byte	0x04, 0x37
        /*0002*/ 	.short	(.L_10 - .L_9)
.L_9:
        /*0004*/ 	.word	0x0000007c


	//----- nvinfo : EIATTR_KPARAM_INFO
	.align		4
.L_10:
        /*0008*/ 	.byte	0x04, 0x17
        /*000a*/ 	.short	(.L_12 - .L_11)
.L_11:
        /*000c*/ 	.word	0x00000000
        /*0010*/ 	.short	0x0006
        /*0012*/ 	.short	0x002c
        /*0014*/ 	.byte	0x00, 0xf0, 0x11, 0x00


	//----- nvinfo : EIATTR_KPARAM_INFO
	.align		4
.L_12:
        /*0018*/ 	.byte	0x04, 0x17
        /*001a*/ 	.short	(.L_14 - .L_13)
.L_13:
        /*001c*/ 	.word	0x00000000
        /*0020*/ 	.short	0x0005
        /*0022*/ 	.short	0x0028
        /*0024*/ 	.byte	0x00, 0xf0, 0x11, 0x00


	//----- nvinfo : EIATTR_KPARAM_INFO
	.align		4
.L_14:
        /*0028*/ 	.byte	0x04, 0x17
        /*002a*/ 	.short	(.L_16 - .L_15)
.L_15:
        /*002c*/ 	.word	0x00000000
        /*0030*/ 	.short	0x0004
        /*0032*/ 	.short	0x0020
        /*0034*/ 	.byte	0x00, 0xf4, 0x21, 0x00


	//----- nvinfo : EIATTR_KPARAM_INFO
	.align		4
.L_16:
        /*0038*/ 	.byte	0x04, 0x17
        /*003a*/ 	.short	(.L_18 - .L_17)
.L_17:
        /*003c*/ 	.word	0x00000000
        /*0040*/ 	.short	0x0003
        /*0042*/ 	.short	0x0018
        /*0044*/ 	.byte	0x00, 0xf4, 0x21, 0x00


	//----- nvinfo : EIATTR_KPARAM_INFO
	.align		4
.L_18:
        /*0048*/ 	.byte	0x04, 0x17
        /*004a*/ 	.short	(.L_20 - .L_19)
.L_19:
        /*004c*/ 	.word	0x00000000
        /*0050*/ 	.short	0x0002
        /*0052*/ 	.short	0x0010
        /*0054*/ 	.byte	0x00, 0xf4, 0x21, 0x00


	//----- nvinfo : EIATTR_KPARAM_INFO
	.align		4
.L_20:
        /*0058*/ 	.byte	0x04, 0x17
        /*005a*/ 	.short	(.L_22 - .L_21)
.L_21:
        /*005c*/ 	.word	0x00000000
        /*0060*/ 	.short	0x0001
        /*0062*/ 	.short	0x0008
        /*0064*/ 	.byte	0x00, 0xf4, 0x21, 0x00


	//----- nvinfo : EIATTR_KPARAM_INFO
	.align		4
.L_22:
        /*0068*/ 	.byte	0x04, 0x17
        /*006a*/ 	.short	(.L_24 - .L_23)
.L_23:
        /*006c*/ 	.word	0x00000000
        /*0070*/ 	.short	0x0000
        /*0072*/ 	.short	0x0000
        /*0074*/ 	.byte	0x00, 0xf4, 0x21, 0x00


	//----- nvinfo : EIATTR_SPARSE_MMA_MASK
	.align		4
.L_24:
        /*0078*/ 	.byte	0x03, 0x50
        /*007a*/ 	.short	0x0000


	//----- nvinfo : EIATTR_MAXREG_COUNT
	.align		4
        /*007c*/ 	.byte	0x03, 0x1b
        /*007e*/ 	.short	0x0080


	//----- nvinfo : EIATTR_COOP_GROUP_MASK_REGIDS
	.align		4
        /*0080*/ 	.byte	0x04, 0x29
        /*0082*/ 	.short	(.L_26 - .L_25)


	//   ....[0]....
.L_25:
        /*0084*/ 	.word	0xffffffff


	//   ....[1]....
        /*0088*/ 	.word	0xffffffff


	//   ....[2]....
        /*008c*/ 	.word	0xffffffff


	//   ....[3]....
        /*0090*/ 	.word	0xffffffff


	//   ....[4]....
        /*0094*/ 	.word	0xffffffff


	//   ....[5]....
        /*0098*/ 	.word	0xffffffff


	//   ....[6]....
        /*009c*/ 	.word	0xffffffff


	//   ....[7]....
        /*00a0*/ 	.word	0xffffffff


	//   ....[8]....
        /*00a4*/ 	.word	0xffffffff


	//   ....[9]....
        /*00a8*/ 	.word	0xffffffff


	//   ....[10]....
        /*00ac*/ 	.word	0xffffffff


	//   ....[11]....
        /*00b0*/ 	.word	0xffffffff


	//   ....[12]....
        /*00b4*/ 	.word	0xffffffff


	//   ....[13]....
        /*00b8*/ 	.word	0xffffffff


	//   ....[14]....
        /*00bc*/ 	.word	0xffffffff


	//   ....[15]....
        /*00c0*/ 	.word	0xffffffff


	//   ....[16]....
        /*00c4*/ 	.word	0xffffffff


	//   ....[17]....
        /*00c8*/ 	.word	0xffffffff


	//   ....[18]....
        /*00cc*/ 	.word	0xffffffff


	//   ....[19]....
        /*00d0*/ 	.word	0xffffffff


	//   ....[20]....
        /*00d4*/ 	.word	0xffffffff


	//   ....[21]....
        /*00d8*/ 	.word	0xffffffff


	//----- nvinfo : EIATTR_COOP_GROUP_INSTR_OFFSETS
	.align		4
.L_26:
        /*00dc*/ 	.byte	0x04, 0x28
        /*00de*/ 	.short	(.L_28 - .L_27)


	//   ....[0]....
.L_27:
        /*00e0*/ 	.word	0x000006f0


	//   ....[1]....
        /*00e4*/ 	.word	0x00000740


	//   ....[2]....
        /*00e8*/ 	.word	0x00000840


	//   ....[3]....
        /*00ec*/ 	.word	0x000008a0


	//   ....[4]....
        /*00f0*/ 	.word	0x00000980


	//   ....[5]....
        /*00f4*/ 	.word	0x000009d0


	//   ....[6]....
        /*00f8*/ 	.word	0x00000ac0


	//   ....[7]....
        /*00fc*/ 	.word	0x00000b20


	//   ....[8]....
        /*0100*/ 	.word	0x00000bf0


	//   ....[9]....
        /*0104*/ 	.word	0x00000c50


	//   ....[10]....
        /*0108*/ 	.word	0x00000d80


	//   ....[11]....
        /*010c*/ 	.word	0x00000d90


	//   ....[12]....
        /*0110*/ 	.word	0x00000da0


	//   ....[13]....
        /*0114*/ 	.word	0x00000de0


	//   ....[14]....
        /*0118*/ 	.word	0x00000ef0


	//   ....[15]....
        /*011c*/ 	.word	0x00000f80


	//   ....[16]....
        /*0120*/ 	.word	0x00000fa0


	//   ....[17]....
        /*0124*/ 	.word	0x00001030


	//   ....[18]....
        /*0128*/ 	.word	0x000010a0


	//   ....[19]....
        /*012c*/ 	.word	0x000010f0


	//   ....[20]....
        /*0130*/ 	.word	0x000011c0


	//   ....[21]....
        /*0134*/ 	.word	0x00001210


	//----- nvinfo : EIATTR_EXIT_INSTR_OFFSETS
	.align		4
.L_28:
        /*0138*/ 	.byte	0x04, 0x1c
        /*013a*/ 	.short	(.L_30 - .L_29)


	//   ....[0]....
.L_29:
        /*013c*/ 	.word	0x000018c0


	//   ....[1]....
        /*0140*/ 	.word	0x000018e0


	//----- nvinfo : EIATTR_REQNTID
	.align		4
.L_30:
        /*0144*/ 	.byte	0x04, 0x10
        /*0146*/ 	.short	(.L_32 - .L_31)
.L_31:
        /*0148*/ 	.word	0x00000200
        /*014c*/ 	.word	0x00000001
        /*0150*/ 	.word	0x00000001


	//----- nvinfo : EIATTR_CBANK_PARAM_SIZE
	.align		4
.L_32:
        /*0154*/ 	.byte	0x03, 0x19
        /*0156*/ 	.short	0x0030


	//----- nvinfo : EIATTR_PARAM_CBANK
	.align		4
        /*0158*/ 	.byte	0x04, 0x0a
        /*015a*/ 	.short	(.L_34 - .L_33)
	.align		4
.L_33:
        /*015c*/ 	.word	index@(.nv.constant0.triton_red_fused__native_batch_norm_legit_leaky_relu_leaky_relu_backward_17)
        /*0160*/ 	.short	0x0210
        /*0162*/ 	.short	0x0030


	//----- nvinfo : EIATTR_SW_WAR
	.align		4
.L_34:
        /*0164*/ 	.byte	0x04, 0x36
        /*0166*/ 	.short	(.L_36 - .L_35)
.L_35:
        /*0168*/ 	.word	0x00000008
.L_36:


//--------------------- .nv.callgraph             --------------------------
	.section	.nv.callgraph,"",@"SHT_CUDA_CALLGRAPH"
	.align	4
	.sectionentsize	8
	.align		4
        /*0000*/ 	.word	0x00000000
	.align		4
        /*0004*/ 	.word	0xffffffff
	.align		4
        /*0008*/ 	.word	0x00000000
	.align		4
        /*000c*/ 	.word	0xfffffffe
	.align		4
        /*0010*/ 	.word	0x00000000
	.align		4
        /*0014*/ 	.word	0xfffffffd
	.align		4
        /*0018*/ 	.word	0x00000000
	.align		4
        /*001c*/ 	.word	0xfffffffc


//--------------------- .nv.constant4             --------------------------
	.section	.nv.constant4,"a",@progbits
	.align	8
	.align		8
.nv.constant4:
        /*0000*/ 	.dword	_$_str


//--------------------- .text.triton_red_fused__native_batch_norm_legit_leaky_relu_leaky_relu_backward_17 --------------------------
	.section	.text.triton_red_fused__native_batch_norm_legit_leaky_relu_leaky_relu_backward_17,"ax",@progbits
	.sectionflags	@"SHF_BARRIERS=1"
	.align	128
        .global         triton_red_fused__native_batch_norm_legit_leaky_relu_leaky_relu_backward_17
        .type           triton_red_fused__native_batch_norm_legit_leaky_relu_leaky_relu_backward_17,@function
        .size           triton_red_fused__native_batch_norm_legit_leaky_relu_leaky_relu_backward_17,(.L_x_2 - triton_red_fused__native_batch_norm_legit_leaky_relu_leaky_relu_backward_17)
        .other          triton_red_fused__native_batch_norm_legit_leaky_relu_leaky_relu_backward_17,@"STO_CUDA_ENTRY STV_DEFAULT"
triton_red_fused__native_batch_norm_legit_leaky_relu_leaky_relu_backward_17:
.text.triton_red_fused__native_batch_norm_legit_leaky_relu_leaky_relu_backward_17:
[----:B------:R-:W0:Y:S02]  /*0000*/  LDC R1, c[0x0][0x28] ;  /* 0x00000a00ff017b82 */ /* 0x000e240000000800 */
[----:B------:R-:W1:Y:S01]  /*0010*/  S2R R20, SR_TID.X ;  /* 0x0000000000147919 */ /* 0x000e620000002100 */
[----:B------:R-:W2:Y:S01]  /*0020*/  LDC.64 R12, c[0x0][0x210] ;  /* 0x00008400ff0c7b82 */ /* 0x000ea20000000a00 */
[----:B------:R-:W-:Y:S02]  /*0030*/  CS2R R4, SRZ ;  /* 0x0000000000047805 */ /* 0x000fe4000001ff00 */
[----:B------:R-:W-:Y:S01]  /*0040*/  CS2R R6, SRZ ;  /* 0x0000000000067805 */ /* 0x000fe2000001ff00 */
[----:B------:R-:W3:Y:S01]  /*0050*/  S2R R3, SR_CTAID.X ;  /* 0x0000000000037919 */ /* 0x000ee20000002500 */
[----:B------:R-:W-:Y:S01]  /*0060*/  ULDC.64 UR6, c[0x0][0x208] ;  /* 0x0000820000067ab9 */ /* 0x000fe20000000a00 */
[----:B------:R-:W-:Y:S02]  /*0070*/  CS2R R8, SRZ ;  /* 0x0000000000087805 */ /* 0x000fe4000001ff00 */
[----:B------:R-:W-:Y:S02]  /*0080*/  CS2R R10, SRZ ;  /* 0x00000000000a7805 */ /* 0x000fe4000001ff00 */
[----:B-1----:R-:W-:-:S04]  /*0090*/  SHF.L.U32 R16, R20, 0x2, RZ ;  /* 0x0000000214107819 */ /* 0x002fc800000006ff */
[----:B------:R-:W-:Y:S02]  /*00a0*/  LOP3.LUT R14, R16, 0x7fc, RZ, 0xc0, !PT ;  /* 0x000007fc100e7812 */ /* 0x000fe400078ec0ff */
[C---:B---3--:R-:W-:Y:S02]  /*00b0*/  ISETP.GE.AND P1, PT, R3.reuse, 0x10, PT ;  /* 0x000000100300780c */ /* 0x048fe40003f26270 */
[----:B------:R-:W-:-:S05]  /*00c0*/  LEA R14, R3, R14, 0xc ;  /* 0x0000000e030e7211 */ /* 0x000fca00078e60ff */
[----:B--2---:R-:W-:-:S06]  /*00d0*/  IMAD.WIDE R12, R14, 0x4, R12 ;  /* 0x000000040e0c7825 */ /* 0x004fcc00078e020c */
[----:B------:R-:W2:Y:S04]  /*00e0*/  @!P1 LDG.E.EL.128 R4, desc[UR6][R12.64] ;  /* 0x000000060c049981 */ /* 0x000ea8000c2e1d00 */
[----:B------:R-:W3:Y:S01]  /*00f0*/  @!P1 LDG.E.EL.128 R8, desc[UR6][R12.64+0x2000] ;  /* 0x002000060c089981 */ /* 0x000ee2000c2e1d00 */
[----:B------:R-:W-:Y:S01]  /*0100*/  HFMA2.MMA R19, -RZ, RZ, 2, 0 ;  /* 0x40000000ff137435 */ /* 0x000fe200000001ff */
[----:B------:R-:W1:Y:S01]  /*0110*/  S2UR UR5, SR_CgaCtaId ;  /* 0x00000000000579c3 */ /* 0x000e620000008800 */
[----:B------:R-:W-:-:S08]  /*0120*/  UMOV UR4, 0x400 ;  /* 0x0000040000047882 */ /* 0x000fd00000000000 */
[----:B------:R-:W-:-:S06]  /*0130*/  FSEL R19, R19, 1, !P1 ;  /* 0x3f80000013137808 */ /* 0x000fcc0004800000 */
[----:B------:R-:W4:Y:S01]  /*0140*/  MUFU.RCP R19, R19 ;  /* 0x0000001300137308 */ /* 0x000f220000001000 */
[----:B-1----:R-:W-:Y:S01]  /*0150*/  UPRMT UR4, UR5, 0x654, UR4 ;  /* 0x0000065405047896 */ /* 0x002fe20008000004 */
[----:B--2---:R-:W-:Y:S02]  /*0160*/  SEL R5, R5, RZ, !P1 ;  /* 0x000000ff05057207 */ /* 0x004fe40004800000 */
[----:B------:R-:W-:Y:S02]  /*0170*/  SEL R4, R4, RZ, !P1 ;  /* 0x000000ff04047207 */ /* 0x000fe40004800000 */
[----:B---3--:R-:W-:Y:S02]  /*0180*/  SEL R9, R9, RZ, !P1 ;  /* 0x000000ff09097207 */ /* 0x008fe40004800000 */
[----:B------:R-:W-:Y:S02]  /*0190*/  FSEL R23, R5, RZ, !P1 ;  /* 0x000000ff05177208 */ /* 0x000fe40004800000 */
[----:B------:R-:W-:-:S02]  /*01a0*/  SEL R22, R8, RZ, !P1 ;  /* 0x000000ff08167207 */ /* 0x000fc40004800000 */
[----:B------:R-:W-:Y:S01]  /*01b0*/  FSEL R21, R4, RZ, !P1 ;  /* 0x000000ff04157208 */ /* 0x000fe20004800000 */
[----:B------:R-:W-:Y:S01]  /*01c0*/  FADD R2, -R23, R9 ;  /* 0x0000000917027221 */ /* 0x000fe20000000100 */
[----:B------:R-:W-:Y:S02]  /*01d0*/  FSEL R4, RZ, 4, P1 ;  /* 0x40800000ff047808 */ /* 0x000fe40000800000 */
[----:B------:R-:W-:Y:S01]  /*01e0*/  SEL R6, R6, RZ, !P1 ;  /* 0x000000ff06067207 */ /* 0x000fe20004800000 */
[----:B------:R-:W-:Y:S01]  /*01f0*/  FADD R0, -R21, R22 ;  /* 0x0000001615007221 */ /* 0x000fe20000000100 */
[-C--:B----4-:R-:W-:Y:S01]  /*0200*/  FFMA R8, R2, R19.reuse, R23 ;  /* 0x0000001302087223 */ /* 0x090fe20000000017 */
[C---:B------:R-:W-:Y:S01]  /*0210*/  FMUL R25, R4.reuse, 16777216 ;  /* 0x4b80000004197820 */ /* 0x040fe20000400000 */
[----:B------:R-:W-:Y:S01]  /*0220*/  FSETP.GEU.AND P0, PT, R4, 1.175494350822287508e-38, PT ;  /* 0x008000000400780b */ /* 0x000fe20003f0e000 */
[----:B------:R-:W-:Y:S01]  /*0230*/  FFMA R5, R0, R19, R21 ;  /* 0x0000001300057223 */ /* 0x000fe20000000015 */
[----:B------:R-:W-:Y:S01]  /*0240*/  FADD R23, R9, -R8 ;  /* 0x8000000809177221 */ /* 0x000fe20000000000 */
[----:B------:R-:W-:-:S02]  /*0250*/  FSEL R29, R6, RZ, !P1 ;  /* 0x000000ff061d7208 */ /* 0x000fc40004800000 */
[----:B------:R-:W-:Y:S01]  /*0260*/  FADD R21, R22, -R5 ;  /* 0x8000000516157221 */ /* 0x000fe20000000000 */
[----:B------:R-:W-:Y:S01]  /*0270*/  FFMA R26, R2, R23, RZ ;  /* 0x00000017021a7223 */ /* 0x000fe200000000ff */
[----:B------:R-:W-:Y:S02]  /*0280*/  FSEL R2, RZ, 6, P1 ;  /* 0x40c00000ff027808 */ /* 0x000fe40000800000 */
[----:B------:R-:W-:Y:S01]  /*0290*/  FSEL R23, R25, R4, !P0 ;  /* 0x0000000419177208 */ /* 0x000fe20004000000 */
[----:B------:R-:W-:Y:S01]  /*02a0*/  FFMA R9, R0, R21, RZ ;  /* 0x0000001500097223 */ /* 0x000fe200000000ff */
[----:B------:R-:W-:Y:S01]  /*02b0*/  SEL R21, R10, RZ, !P1 ;  /* 0x000000ff0a157207 */ /* 0x000fe20004800000 */
[C---:B------:R-:W-:Y:S01]  /*02c0*/  FMUL R25, R2.reuse, 16777216 ;  /* 0x4b80000002197820 */ /* 0x040fe20000400000 */
[----:B------:R-:W-:Y:S01]  /*02d0*/  FSETP.GEU.AND P2, PT, R2, 1.175494350822287508e-38, PT ;  /* 0x008000000200780b */ /* 0x000fe20003f4e000 */
[----:B------:R-:W-:Y:S01]  /*02e0*/  FADD R9, R9, R26 ;  /* 0x0000001a09097221 */ /* 0x000fe20000000000 */
[----:B------:R-:W1:Y:S01]  /*02f0*/  MUFU.RCP R23, R23 ;  /* 0x0000001700177308 */ /* 0x000e620000001000 */
[----:B------:R-:W-:Y:S01]  /*0300*/  FSEL R10, RZ, 2, P1 ;  /* 0x40000000ff0a7808 */ /* 0x000fe20000800000 */
[----:B------:R-:W-:Y:S01]  /*0310*/  FADD R0, -R29, R21 ;  /* 0x000000151d007221 */ /* 0x000fe20000000100 */
[----:B------:R-:W-:-:S02]  /*0320*/  FSEL R27, R25, R2, !P2 ;  /* 0x00000002191b7208 */ /* 0x000fc40005000000 */
[----:B------:R-:W-:Y:S01]  /*0330*/  SEL R7, R7, RZ, !P1 ;  /* 0x000000ff07077207 */ /* 0x000fe20004800000 */
[----:B------:R-:W-:Y:S01]  /*0340*/  FMUL R25, R10, 16777216 ;  /* 0x4b8000000a197820 */ /* 0x000fe20000400000 */
[C---:B------:R-:W-:Y:S01]  /*0350*/  FFMA R6, R0.reuse, R19, R29 ;  /* 0x0000001300067223 */ /* 0x040fe2000000001d */
[----:B------:R-:W2:Y:S01]  /*0360*/  MUFU.RCP R22, R27 ;  /* 0x0000001b00167308 */ /* 0x000ea20000001000 */
[----:B------:R-:W-:Y:S02]  /*0370*/  FSEL R26, R5, RZ, !P1 ;  /* 0x000000ff051a7208 */ /* 0x000fe40004800000 */
[----:B------:R-:W-:Y:S01]  /*0380*/  FADD R21, R21, -R6 ;  /* 0x8000000615157221 */ /* 0x000fe20000000000 */
[CC--:B------:R-:W-:Y:S02]  /*0390*/  FSEL R24, R25.reuse, R10.reuse, !P0 ;  /* 0x0000000a19187208 */ /* 0x0c0fe40004000000 */
[----:B------:R-:W-:Y:S01]  /*03a0*/  FSEL R29, R25, R10, !P2 ;  /* 0x0000000a191d7208 */ /* 0x000fe20005000000 */
[----:B------:R-:W-:Y:S01]  /*03b0*/  FFMA R21, R0, R21, RZ ;  /* 0x0000001500157223 */ /* 0x000fe200000000ff */
[----:B------:R-:W-:Y:S01]  /*03c0*/  FSEL R6, R6, RZ, !P1 ;  /* 0x000000ff06067208 */ /* 0x000fe20004800000 */
[----:B-1----:R-:W-:Y:S01]  /*03d0*/  FMUL R0, R23, R24 ;  /* 0x0000001817007220 */ /* 0x002fe20000400000 */
[----:B------:R-:W-:-:S02]  /*03e0*/  FSEL R23, RZ, 8, P1 ;  /* 0x41000000ff177808 */ /* 0x000fc40000800000 */
[----:B------:R-:W-:Y:S02]  /*03f0*/  FSEL R21, R21, RZ, !P1 ;  /* 0x000000ff15157208 */ /* 0x000fe40004800000 */
[C---:B------:R-:W-:Y:S01]  /*0400*/  FSETP.GEU.AND P0, PT, R23.reuse, 1.175494350822287508e-38, PT ;  /* 0x008000001700780b */ /* 0x040fe20003f0e000 */
[C---:B------:R-:W-:Y:S01]  /*0410*/  FMUL R24, R23.reuse, 16777216 ;  /* 0x4b80000017187820 */ /* 0x040fe20000400000 */
[----:B--2---:R-:W-:Y:S01]  /*0420*/  FMUL R22, R22, R29 ;  /* 0x0000001d16167220 */ /* 0x004fe20000400000 */
[----:B------:R-:W-:Y:S02]  /*0430*/  FSETP.NEU.AND P2, PT, R23, RZ, PT ;  /* 0x000000ff1700720b */ /* 0x000fe40003f4d000 */
[----:B------:R-:W-:Y:S02]  /*0440*/  FSEL R25, R25, R10, !P0 ;  /* 0x0000000a19197208 */ /* 0x000fe40004000000 */
[----:B------:R-:W-:Y:S02]  /*0450*/  FSEL R28, R24, R23, !P0 ;  /* 0x00000017181c7208 */ /* 0x000fe40004000000 */
[----:B------:R-:W-:-:S02]  /*0460*/  FSETP.NEU.AND P0, PT, R4, RZ, PT ;  /* 0x000000ff0400720b */ /* 0x000fc40003f0d000 */
[----:B------:R-:W1:Y:S02]  /*0470*/  MUFU.RCP R24, R28 ;  /* 0x0000001c00187308 */ /* 0x000e640000001000 */
[----:B------:R-:W-:Y:S02]  /*0480*/  FSEL R5, R0, RZ, P0 ;  /* 0x000000ff00057208 */ /* 0x000fe40000000000 */
[----:B------:R-:W-:-:S04]  /*0490*/  FSETP.NEU.AND P0, PT, R2, RZ, PT ;  /* 0x000000ff0200720b */ /* 0x000fc80003f0d000 */
[----:B------:R-:W-:Y:S01]  /*04a0*/  FSEL R22, R22, RZ, P0 ;  /* 0x000000ff16167208 */ /* 0x000fe20000000000 */
[----:B-1----:R-:W-:Y:S01]  /*04b0*/  FMUL R24, R24, R25 ;  /* 0x0000001918187220 */ /* 0x002fe20000400000 */
[----:B------:R-:W-:Y:S02]  /*04c0*/  FSEL R25, R8, RZ, !P1 ;  /* 0x000000ff08197208 */ /* 0x000fe40004800000 */
[----:B------:R-:W-:Y:S02]  /*04d0*/  SEL R8, R11, RZ, !P1 ;  /* 0x000000ff0b087207 */ /* 0x000fe40004800000 */
[----:B------:R-:W-:Y:S01]  /*04e0*/  FSEL R11, R7, RZ, !P1 ;  /* 0x000000ff070b7208 */ /* 0x000fe20004800000 */
[----:B------:R-:W-:Y:S01]  /*04f0*/  FADD R25, -R26, R25 ;  /* 0x000000191a197221 */ /* 0x000fe20000000100 */
[----:B------:R-:W-:-:S03]  /*0500*/  FSEL R24, R24, RZ, P2 ;  /* 0x000000ff18187208 */ /* 0x000fc60001000000 */
[----:B------:R-:W-:Y:S01]  /*0510*/  FADD R0, -R11, R8 ;  /* 0x000000080b007221 */ /* 0x000fe20000000100 */
[C---:B------:R-:W-:Y:S01]  /*0520*/  FFMA R7, R25.reuse, R5, R26 ;  /* 0x0000000519077223 */ /* 0x040fe2000000001a */
[----:B------:R-:W-:Y:S02]  /*0530*/  FMUL R25, R25, R25 ;  /* 0x0000001919197220 */ /* 0x000fe40000400000 */
[----:B------:R-:W-:Y:S02]  /*0540*/  FFMA R19, R0, R19, R11 ;  /* 0x0000001300137223 */ /* 0x000fe4000000000b */
[----:B------:R-:W-:Y:S01]  /*0550*/  FMUL R25, R10, R25 ;  /* 0x000000190a197220 */ /* 0x000fe20000400000 */
[----:B------:R-:W-:Y:S01]  /*0560*/  FADD R10, R6, -R7 ;  /* 0x80000007060a7221 */ /* 0x000fe20000000000 */
[----:B------:R-:W-:Y:S01]  /*0570*/  FADD R11, R8, -R19 ;  /* 0x80000013080b7221 */ /* 0x000fe20000000000 */
[----:B------:R-:W-:Y:S02]  /*0580*/  FSEL R8, R9, RZ, !P1 ;  /* 0x000000ff09087208 */ /* 0x000fe40004800000 */
[----:B------:R-:W-:Y:S01]  /*0590*/  FFMA R7, R10, R22, R7 ;  /* 0x000000160a077223 */ /* 0x000fe20000000007 */
[----:B------:R-:W-:Y:S01]  /*05a0*/  FFMA R6, R0, R11, RZ ;  /* 0x0000000b00067223 */ /* 0x000fe200000000ff */
[----:B------:R-:W-:Y:S01]  /*05b0*/  FADD R0, R23, R23 ;  /* 0x0000001717007221 */ /* 0x000fe20000000000 */
[----:B------:R-:W-:Y:S01]  /*05c0*/  FFMA R8, R5, R25, R8 ;  /* 0x0000001905087223 */ /* 0x000fe20000000008 */
[----:B------:R-:W-:-:S02]  /*05d0*/  FMUL R5, R10, R10 ;  /* 0x0000000a0a057220 */ /* 0x000fc40000400000 */
[----:B------:R-:W-:Y:S01]  /*05e0*/  FSEL R6, R6, RZ, !P1 ;  /* 0x000000ff06067208 */ /* 0x000fe20004800000 */
[----:B------:R-:W-:Y:S01]  /*05f0*/  FADD R21, R21, R8 ;  /* 0x0000000815157221 */ /* 0x000fe20000000000 */
[----:B------:R-:W-:Y:S01]  /*0600*/  FSETP.GEU.AND P3, PT, |R0|, 1.175494350822287508e-38, PT ;  /* 0x008000000000780b */ /* 0x000fe20003f6e200 */
[----:B------:R-:W-:Y:S01]  /*0610*/  FMUL R8, R4, R5 ;  /* 0x0000000504087220 */ /* 0x000fe20000400000 */
[----:B------:R-:W-:Y:S01]  /*0620*/  FSEL R4, R19, RZ, !P1 ;  /* 0x000000ff13047208 */ /* 0x000fe20004800000 */
[C---:B------:R-:W-:Y:S01]  /*0630*/  FMUL R5, R0.reuse, 0.25 ;  /* 0x3e80000000057820 */ /* 0x040fe20000400000 */
[----:B------:R-:W-:Y:S01]  /*0640*/  FSETP.GT.AND P0, PT, |R0|, 8.50705917302346158658e+37, PT ;  /* 0x7e8000000000780b */ /* 0x000fe20003f04200 */
[----:B------:R-:W-:Y:S01]  /*0650*/  FFMA R21, R22, R8, R21 ;  /* 0x0000000816157223 */ /* 0x000fe20000000015 */
[----:B------:R-:W-:Y:S01]  /*0660*/  FSETP.NEU.AND P2, PT, R0, RZ, PT ;  /* 0x000000ff0000720b */ /* 0x000fe20003f4d000 */
[----:B------:R-:W-:Y:S01]  /*0670*/  FADD R4, R4, -R7 ;  /* 0x8000000704047221 */ /* 0x000fe20000000000 */
[----:B------:R-:W-:Y:S01]  /*0680*/  FSEL R8, R5, R0, P0 ;  /* 0x0000000005087208 */ /* 0x000fe20000000000 */
[----:B------:R-:W-:-:S02]  /*0690*/  FADD R21, R6, R21 ;  /* 0x0000001506157221 */ /* 0x000fc40000000000 */
[C---:B------:R-:W-:Y:S01]  /*06a0*/  FMUL R9, R4.reuse, R4 ;  /* 0x0000000404097220 */ /* 0x040fe20000400000 */
[----:B------:R-:W-:Y:S01]  /*06b0*/  FFMA R7, R4, R24, R7 ;  /* 0x0000001804077223 */ /* 0x000fe20000000007 */
[----:B------:R-:W-:Y:S02]  /*06c0*/  @!P3 FMUL R8, R8, 16777216 ;  /* 0x4b8000000808b820 */ /* 0x000fe40000400000 */
[----:B------:R-:W-:Y:S01]  /*06d0*/  FMUL R9, R2, R9 ;  /* 0x0000000902097220 */ /* 0x000fe20000400000 */
[----:B------:R-:W-:Y:S01]  /*06e0*/  FMUL R2, R23, 0.25 ;  /* 0x3e80000017027820 */ /* 0x000fe20000400000 */
[----:B------:R-:W1:Y:S02]  /*06f0*/  SHFL.BFLY PT, R4, R7, 0x10, 0x1f ;  /* 0x0e001f0007047f89 */ /* 0x000e6400000e0000 */
[----:B------:R-:W2:Y:S01]  /*0700*/  MUFU.RCP R8, R8 ;  /* 0x0000000800087308 */ /* 0x000ea20000001000 */
[----:B------:R-:W-:Y:S01]  /*0710*/  FFMA R21, R24, R9, R21 ;  /* 0x0000000918157223 */ /* 0x000fe20000000015 */
[----:B------:R-:W-:Y:S01]  /*0720*/  FSEL R9, R2, R23, P0 ;  /* 0x0000001702097208 */ /* 0x000fe20000000000 */
[----:B------:R-:W-:-:S03]  /*0730*/  FADD R2, R0, R0 ;  /* 0x0000000000027221 */ /* 0x000fc60000000000 */
[----:B------:R-:W3:Y:S01]  /*0740*/  SHFL.BFLY PT, R6, R21, 0x10, 0x1f ;  /* 0x0e001f0015067f89 */ /* 0x000ee200000e0000 */
[----:B------:R-:W-:Y:S01]  /*0750*/  @!P3 FMUL R9, R9, 16777216 ;  /* 0x4b8000000909b820 */ /* 0x000fe20000400000 */
[C---:B------:R-:W-:Y:S02]  /*0760*/  FSETP.GEU.AND P3, PT, |R2|.reuse, 1.175494350822287508e-38, PT ;  /* 0x008000000200780b */ /* 0x040fe40003f6e200 */
[----:B------:R-:W-:Y:S01]  /*0770*/  FSETP.GT.AND P0, PT, |R2|, 8.50705917302346158658e+37, PT ;  /* 0x7e8000000200780b */ /* 0x000fe20003f04200 */
[----:B--2---:R-:W-:Y:S01]  /*0780*/  FMUL R10, R8, R9 ;  /* 0x00000009080a7220 */ /* 0x004fe20000400000 */
[----:B------:R-:W-:-:S04]  /*0790*/  FMUL R9, R2, 0.25 ;  /* 0x3e80000002097820 */ /* 0x000fc80000400000 */
[----:B------:R-:W-:Y:S01]  /*07a0*/  FSEL R10, R10, RZ, P2 ;  /* 0x000000ff0a0a7208 */ /* 0x000fe20001000000 */
[----:B-1----:R-:W-:Y:S01]  /*07b0*/  FADD R4, -R7, R4 ;  /* 0x0000000407047221 */ /* 0x002fe20000000100 */
[----:B------:R-:W-:Y:S02]  /*07c0*/  FSEL R19, R9, R2, P0 ;  /* 0x0000000209137208 */ /* 0x000fe40000000000 */
[----:B------:R-:W-:Y:S01]  /*07d0*/  FSETP.NEU.AND P2, PT, R2, RZ, PT ;  /* 0x000000ff0200720b */ /* 0x000fe20003f4d000 */
[C---:B------:R-:W-:Y:S01]  /*07e0*/  FMUL R8, R4.reuse, R4 ;  /* 0x0000000404087220 */ /* 0x040fe20000400000 */
[----:B------:R-:W-:Y:S01]  /*07f0*/  FFMA R7, R4, R10, R7 ;  /* 0x0000000a04077223 */ /* 0x000fe20000000007 */
[----:B------:R-:W-:Y:S01]  /*0800*/  @!P3 FMUL R19, R19, 16777216 ;  /* 0x4b8000001313b820 */ /* 0x000fe20000400000 */
[----:B------:R-:W-:Y:S01]  /*0810*/  FADD R4, R2, R2 ;  /* 0x0000000202047221 */ /* 0x000fe20000000000 */
[----:B------:R-:W-:Y:S01]  /*0820*/  FMUL R8, R23, R8 ;  /* 0x0000000817087220 */ /* 0x000fe20000400000 */
[----:B---3--:R-:W-:-:S02]  /*0830*/  FADD R21, R21, R6 ;  /* 0x0000000615157221 */ /* 0x008fc40000000000 */
[----:B------:R-:W1:Y:S01]  /*0840*/  SHFL.BFLY PT, R6, R7, 0x8, 0x1f ;  /* 0x0d001f0007067f89 */ /* 0x000e6200000e0000 */
[----:B------:R-:W2:Y:S01]  /*0850*/  MUFU.RCP R19, R19 ;  /* 0x0000001300137308 */ /* 0x000ea20000001000 */
[----:B------:R-:W-:Y:S01]  /*0860*/  FFMA R8, R10, R8, R21 ;  /* 0x000000080a087223 */ /* 0x000fe20000000015 */
[----:B------:R-:W-:Y:S01]  /*0870*/  FSEL R10, R5, R0, P0 ;  /* 0x00000000050a7208 */ /* 0x000fe20000000000 */
[C---:B------:R-:W-:Y:S01]  /*0880*/  FMUL R5, R4.reuse, 0.25 ;  /* 0x3e80000004057820 */ /* 0x040fe20000400000 */
[----:B------:R-:W-:Y:S02]  /*0890*/  FSETP.GT.AND P0, PT, |R4|, 8.50705917302346158658e+37, PT ;  /* 0x7e8000000400780b */ /* 0x000fe40003f04200 */
[----:B------:R-:W3:Y:S01]  /*08a0*/  SHFL.BFLY PT, R11, R8, 0x8, 0x1f ;  /* 0x0d001f00080b7f89 */ /* 0x000ee200000e0000 */
[----:B------:R-:W-:Y:S01]  /*08b0*/  @!P3 FMUL R10, R10, 16777216 ;  /* 0x4b8000000a0ab820 */ /* 0x000fe20000400000 */
[----:B------:R-:W-:Y:S02]  /*08c0*/  FSETP.GEU.AND P3, PT, |R4|, 1.175494350822287508e-38, PT ;  /* 0x008000000400780b */ /* 0x000fe40003f6e200 */
[----:B------:R-:W-:Y:S01]  /*08d0*/  FSEL R21, R5, R4, P0 ;  /* 0x0000000405157208 */ /* 0x000fe20000000000 */
[----:B--2---:R-:W-:-:S05]  /*08e0*/  FMUL R10, R19, R10 ;  /* 0x0000000a130a7220 */ /* 0x004fca0000400000 */
[----:B------:R-:W-:-:S05]  /*08f0*/  FSEL R10, R10, RZ, P2 ;  /* 0x000000ff0a0a7208 */ /* 0x000fca0001000000 */
[----:B------:R-:W-:Y:S01]  /*0900*/  @!P3 FMUL R21, R21, 16777216 ;  /* 0x4b8000001515b820 */ /* 0x000fe20000400000 */
[----:B-1----:R-:W-:-:S04]  /*0910*/  FADD R6, -R7, R6 ;  /* 0x0000000607067221 */ /* 0x002fc80000000100 */
[C---:B------:R-:W-:Y:S01]  /*0920*/  FMUL R19, R6.reuse, R6 ;  /* 0x0000000606137220 */ /* 0x040fe20000400000 */
[----:B------:R-:W-:Y:S01]  /*0930*/  FFMA R7, R6, R10, R7 ;  /* 0x0000000a06077223 */ /* 0x000fe20000000007 */
[----:B------:R-:W1:Y:S01]  /*0940*/  MUFU.RCP R21, R21 ;  /* 0x0000001500157308 */ /* 0x000e620000001000 */
[----:B---3--:R-:W-:Y:S01]  /*0950*/  FADD R11, R8, R11 ;  /* 0x0000000b080b7221 */ /* 0x008fe20000000000 */
[----:B------:R-:W-:Y:S01]  /*0960*/  FMUL R19, R0, R19 ;  /* 0x0000001300137220 */ /* 0x000fe20000400000 */
[----:B------:R-:W-:Y:S01]  /*0970*/  FADD R0, R4, R4 ;  /* 0x0000000404007221 */ /* 0x000fe20000000000 */
[----:B------:R-:W2:Y:S02]  /*0980*/  SHFL.BFLY PT, R6, R7, 0x4, 0x1f ;  /* 0x0c801f0007067f89 */ /* 0x000ea400000e0000 */
[----:B------:R-:W-:Y:S01]  /*0990*/  FFMA R11, R10, R19, R11 ;  /* 0x000000130a0b7223 */ /* 0x000fe2000000000b */
[----:B------:R-:W-:Y:S01]  /*09a0*/  FSEL R10, R9, R2, P0 ;  /* 0x00000002090a7208 */ /* 0x000fe20000000000 */
[----:B------:R-:W-:Y:S01]  /*09b0*/  FMUL R9, R0, 0.25 ;  /* 0x3e80000000097820 */ /* 0x000fe20000400000 */
[----:B------:R-:W-:-:S02]  /*09c0*/  FSETP.NEU.AND P0, PT, R4, RZ, PT ;  /* 0x000000ff0400720b */ /* 0x000fc40003f0d000 */
[----:B------:R-:W3:Y:S01]  /*09d0*/  SHFL.BFLY PT, R8, R11, 0x4, 0x1f ;  /* 0x0c801f000b087f89 */ /* 0x000ee200000e0000 */
[----:B------:R-:W-:Y:S01]  /*09e0*/  @!P3 FMUL R10, R10, 16777216 ;  /* 0x4b8000000a0ab820 */ /* 0x000fe20000400000 */
[----:B------:R-:W-:Y:S02]  /*09f0*/  FSETP.GEU.AND P2, PT, |R0|, 1.175494350822287508e-38, PT ;  /* 0x008000000000780b */ /* 0x000fe40003f4e200 */
[----:B------:R-:W-:Y:S01]  /*0a00*/  ISETP.GE.AND P3, PT, R20, 0x10, PT ;  /* 0x000000101400780c */ /* 0x000fe20003f66270 */
[----:B-1----:R-:W-:-:S05]  /*0a10*/  FMUL R10, R21, R10 ;  /* 0x0000000a150a7220 */ /* 0x002fca0000400000 */
[----:B------:R-:W-:Y:S02]  /*0a20*/  FSEL R10, R10, RZ, P0 ;  /* 0x000000ff0a0a7208 */ /* 0x000fe40000000000 */
[----:B------:R-:W-:-:S04]  /*0a30*/  FSETP.GT.AND P0, PT, |R0|, 8.50705917302346158658e+37, PT ;  /* 0x7e8000000000780b */ /* 0x000fc80003f04200 */
[----:B------:R-:W-:Y:S01]  /*0a40*/  FSEL R21, R9, R0, P0 ;  /* 0x0000000009157208 */ /* 0x000fe20000000000 */
[----:B--2---:R-:W-:-:S04]  /*0a50*/  FADD R6, -R7, R6 ;  /* 0x0000000607067221 */ /* 0x004fc80000000100 */
[C---:B------:R-:W-:Y:S01]  /*0a60*/  FMUL R19, R6.reuse, R6 ;  /* 0x0000000606137220 */ /* 0x040fe20000400000 */
[----:B------:R-:W-:Y:S01]  /*0a70*/  FFMA R7, R6, R10, R7 ;  /* 0x0000000a06077223 */ /* 0x000fe20000000007 */
[----:B------:R-:W-:Y:S01]  /*0a80*/  @!P2 FMUL R21, R21, 16777216 ;  /* 0x4b8000001515a820 */ /* 0x000fe20000400000 */
[----:B---3--:R-:W-:Y:S01]  /*0a90*/  FADD R11, R11, R8 ;  /* 0x000000080b0b7221 */ /* 0x008fe20000000000 */
[----:B------:R-:W-:Y:S01]  /*0aa0*/  FMUL R19, R2, R19 ;  /* 0x0000001302137220 */ /* 0x000fe20000400000 */
[----:B------:R-:W-:Y:S01]  /*0ab0*/  FADD R2, R0, R0 ;  /* 0x0000000000027221 */ /* 0x000fe20000000000 */
[----:B------:R-:W1:Y:S02]  /*0ac0*/  SHFL.BFLY PT, R6, R7, 0x2, 0x1f ;  /* 0x0c401f0007067f89 */ /* 0x000e6400000e0000 */
[----:B------:R-:W-:Y:S01]  /*0ad0*/  FFMA R11, R10, R19, R11 ;  /* 0x000000130a0b7223 */ /* 0x000fe2000000000b */
[----:B------:R-:W2:Y:S01]  /*0ae0*/  MUFU.RCP R21, R21 ;  /* 0x0000001500157308 */ /* 0x000ea20000001000 */
[----:B------:R-:W-:Y:S01]  /*0af0*/  FSEL R10, R5, R4, P0 ;  /* 0x00000004050a7208 */ /* 0x000fe20000000000 */
[----:B------:R-:W-:Y:S01]  /*0b00*/  FMUL R19, R2, 0.25 ;  /* 0x3e80000002137820 */ /* 0x000fe20000400000 */
[----:B------:R-:W-:Y:S01]  /*0b10*/  FSETP.NEU.AND P0, PT, R0, RZ, PT ;  /* 0x000000ff0000720b */ /* 0x000fe20003f0d000 */
[----:B------:R-:W3:Y:S02]  /*0b20*/  SHFL.BFLY PT, R8, R11, 0x2, 0x1f ;  /* 0x0c401f000b087f89 */ /* 0x000ee400000e0000 */
[----:B------:R-:W-:Y:S01]  /*0b30*/  @!P2 FMUL R10, R10, 16777216 ;  /* 0x4b8000000a0aa820 */ /* 0x000fe20000400000 */
[----:B------:R-:W-:-:S03]  /*0b40*/  FSETP.GEU.AND P2, PT, |R2|, 1.175494350822287508e-38, PT ;  /* 0x008000000200780b */ /* 0x000fc60003f4e200 */
[----:B--2---:R-:W-:-:S05]  /*0b50*/  FMUL R10, R21, R10 ;  /* 0x0000000a150a7220 */ /* 0x004fca0000400000 */
[----:B------:R-:W-:Y:S01]  /*0b60*/  FSEL R10, R10, RZ, P0 ;  /* 0x000000ff0a0a7208 */ /* 0x000fe20000000000 */
[----:B-1----:R-:W-:Y:S01]  /*0b70*/  FADD R6, -R7, R6 ;  /* 0x0000000607067221 */ /* 0x002fe20000000100 */
[----:B------:R-:W-:-:S03]  /*0b80*/  FSETP.GT.AND P0, PT, |R2|, 8.50705917302346158658e+37, PT ;  /* 0x7e8000000200780b */ /* 0x000fc60003f04200 */
[C---:B------:R-:W-:Y:S01]  /*0b90*/  FMUL R5, R6.reuse, R6 ;  /* 0x0000000606057220 */ /* 0x040fe20000400000 */
[----:B------:R-:W-:Y:S01]  /*0ba0*/  FFMA R7, R6, R10, R7 ;  /* 0x0000000a06077223 */ /* 0x000fe20000000007 */
[----:B------:R-:W-:Y:S01]  /*0bb0*/  FSEL R19, R19, R2, P0 ;  /* 0x0000000213137208 */ /* 0x000fe20000000000 */
[----:B---3--:R-:W-:Y:S01]  /*0bc0*/  FADD R11, R11, R8 ;  /* 0x000000080b0b7221 */ /* 0x008fe20000000000 */
[----:B------:R-:W-:Y:S01]  /*0bd0*/  FMUL R5, R4, R5 ;  /* 0x0000000504057220 */ /* 0x000fe20000400000 */
[----:B------:R-:W-:Y:S01]  /*0be0*/  FSEL R8, R9, R0, P0 ;  /* 0x0000000009087208 */ /* 0x000fe20000000000 */
[----:B------:R-:W1:Y:S01]  /*0bf0*/  SHFL.BFLY PT, R4, R7, 0x1, 0x1f ;  /* 0x0c201f0007047f89 */ /* 0x000e6200000e0000 */
[----:B------:R-:W-:Y:S01]  /*0c00*/  @!P2 FMUL R19, R19, 16777216 ;  /* 0x4b8000001313a820 */ /* 0x000fe20000400000 */
[----:B------:R-:W-:Y:S01]  /*0c10*/  FFMA R5, R10, R5, R11 ;  /* 0x000000050a057223 */ /* 0x000fe2000000000b */
[----:B------:R-:W-:Y:S01]  /*0c20*/  FSETP.NEU.AND P0, PT, R2, RZ, PT ;  /* 0x000000ff0200720b */ /* 0x000fe20003f0d000 */
[----:B------:R-:W-:Y:S01]  /*0c30*/  @!P2 FMUL R8, R8, 16777216 ;  /* 0x4b8000000808a820 */ /* 0x000fe20000400000 */
[----:B------:R-:W-:-:S02]  /*0c40*/  LOP3.LUT P2, RZ, R20, 0x1f, RZ, 0xc0, !PT ;  /* 0x0000001f14ff7812 */ /* 0x000fc4000784c0ff */
[----:B------:R-:W2:Y:S01]  /*0c50*/  SHFL.BFLY PT, R6, R5, 0x1, 0x1f ;  /* 0x0c201f0005067f89 */ /* 0x000ea200000e0000 */
[----:B------:R-:W3:Y:S01]  /*0c60*/  MUFU.RCP R19, R19 ;  /* 0x0000001300137308 */ /* 0x000ee20000001000 */
[----:B------:R-:W-:-:S04]  /*0c70*/  SHF.R.U32.HI R10, RZ, 0x3, R20 ;  /* 0x00000003ff0a7819 */ /* 0x000fc80000011614 */
[----:B------:R-:W-:-:S05]  /*0c80*/  LOP3.LUT R11, R10, 0x3c, RZ, 0xc0, !PT ;  /* 0x0000003c0a0b7812 */ /* 0x000fca00078ec0ff */
[----:B------:R-:W-:Y:S01]  /*0c90*/  @!P2 STS [R11+UR4+0x80], R2 ;  /* 0x000080020b00a988 */ /* 0x000fe20008000804 */
[----:B---3--:R-:W-:Y:S01]  /*0ca0*/  FMUL R8, R19, R8 ;  /* 0x0000000813087220 */ /* 0x008fe20000400000 */
[----:B-1----:R-:W-:-:S04]  /*0cb0*/  FADD R4, -R7, R4 ;  /* 0x0000000407047221 */ /* 0x002fc80000000100 */
[----:B------:R-:W-:Y:S01]  /*0cc0*/  FMUL R9, R4, R4 ;  /* 0x0000000404097220 */ /* 0x000fe20000400000 */
[----:B------:R-:W-:Y:S01]  /*0cd0*/  FSEL R8, R8, RZ, P0 ;  /* 0x000000ff08087208 */ /* 0x000fe20000000000 */
[----:B--2---:R-:W-:Y:S02]  /*0ce0*/  FADD R5, R5, R6 ;  /* 0x0000000605057221 */ /* 0x004fe40000000000 */
[----:B------:R-:W-:Y:S02]  /*0cf0*/  FMUL R9, R0, R9 ;  /* 0x0000000900097220 */ /* 0x000fe40000400000 */
[----:B------:R-:W-:Y:S02]  /*0d00*/  FFMA R0, R4, R8, R7 ;  /* 0x0000000804007223 */ /* 0x000fe40000000007 */
[----:B------:R-:W-:-:S03]  /*0d10*/  FFMA R8, R8, R9, R5 ;  /* 0x0000000908087223 */ /* 0x000fc60000000005 */
[----:B------:R-:W-:Y:S04]  /*0d20*/  @!P2 STS [R11+UR4], R0 ;  /* 0x000000000b00a988 */ /* 0x000fe80008000804 */
[----:B------:R-:W-:Y:S01]  /*0d30*/  @!P2 STS [R11+UR4+0x40], R8 ;  /* 0x000040080b00a988 */ /* 0x000fe20008000804 */
[----:B------:R-:W-:Y:S06]  /*0d40*/  BAR.SYNC.DEFER_BLOCKING 0x0 ;  /* 0x0000000000007b1d */ /* 0x000fec0000010000 */
[----:B------:R-:W1:Y:S04]  /*0d50*/  @!P3 LDS R17, [R16+UR4+0x80] ;  /* 0x000080041011b984 */ /* 0x000e680008000800 */
[----:B------:R-:W2:Y:S04]  /*0d60*/  @!P3 LDS R15, [R16+UR4] ;  /* 0x00000004100fb984 */ /* 0x000ea80008000800 */
[----:B------:R-:W3:Y:S04]  /*0d70*/  @!P3 LDS R18, [R16+UR4+0x40] ;  /* 0x000040041012b984 */ /* 0x000ee80008000800 */
[----:B-1----:R-:W1:Y:S04]  /*0d80*/  SHFL.BFLY PT, R6, R17, 0x8, 0x1f ;  /* 0x0d001f0011067f89 */ /* 0x002e6800000e0000 */
[----:B--2---:R-:W2:Y:S04]  /*0d90*/  SHFL.BFLY PT, R2, R15, 0x8, 0x1f ;  /* 0x0d001f000f027f89 */ /* 0x004ea800000e0000 */
[----:B---3--:R-:W3:Y:S01]  /*0da0*/  SHFL.BFLY PT, R9, R18, 0x8, 0x1f ;  /* 0x0d001f0012097f89 */ /* 0x008ee200000e0000 */
[----:B-1----:R-:W-:-:S04]  /*0db0*/  FADD R4, R17, R6 ;  /* 0x0000000611047221 */ /* 0x002fc80000000000 */
[C---:B------:R-:W-:Y:S01]  /*0dc0*/  FMUL R7, R4.reuse, 0.25 ;  /* 0x3e80000004077820 */ /* 0x040fe20000400000 */
[C---:B------:R-:W-:Y:S01]  /*0dd0*/  FSETP.GEU.AND P2, PT, |R4|.reuse, 1.175494350822287508e-38, PT ;  /* 0x008000000400780b */ /* 0x040fe20003f4e200 */
[----:B------:R-:W1:Y:S01]  /*0de0*/  SHFL.BFLY PT, R5, R4, 0x4, 0x1f ;  /* 0x0c801f0004057f89 */ /* 0x000e6200000e0000 */
[----:B------:R-:W-:Y:S01]  /*0df0*/  FSETP.GT.AND P0, PT, |R4|, 8.50705917302346158658e+37, PT ;  /* 0x7e8000000400780b */ /* 0x000fe20003f04200 */
[----:B--2---:R-:W-:Y:S01]  /*0e00*/  FADD R2, -R15, R2 ;  /* 0x000000020f027221 */ /* 0x004fe20000000100 */
[----:B---3--:R-:W-:Y:S02]  /*0e10*/  FADD R9, R18, R9 ;  /* 0x0000000912097221 */ /* 0x008fe40000000000 */
[----:B------:R-:W-:Y:S01]  /*0e20*/  FSEL R7, R7, R4, P0 ;  /* 0x0000000407077208 */ /* 0x000fe20000000000 */
[----:B------:R-:W-:-:S04]  /*0e30*/  FMUL R8, R2, R2 ;  /* 0x0000000202087220 */ /* 0x000fc80000400000 */
[----:B------:R-:W-:Y:S02]  /*0e40*/  FMUL R8, R17, R8 ;  /* 0x0000000811087220 */ /* 0x000fe40000400000 */
[----:B------:R-:W-:Y:S02]  /*0e50*/  @!P2 FMUL R7, R7, 16777216 ;  /* 0x4b8000000707a820 */ /* 0x000fe40000400000 */
[----:B------:R-:W-:-:S04]  /*0e60*/  @P0 FMUL R6, R6, 0.25 ;  /* 0x3e80000006060820 */ /* 0x000fc80000400000 */
[----:B------:R-:W2:Y:S01]  /*0e70*/  MUFU.RCP R7, R7 ;  /* 0x0000000700077308 */ /* 0x000ea20000001000 */
[----:B------:R-:W-:Y:S01]  /*0e80*/  @!P2 FMUL R6, R6, 16777216 ;  /* 0x4b8000000606a820 */ /* 0x000fe20000400000 */
[C---:B------:R-:W-:Y:S01]  /*0e90*/  FSETP.NEU.AND P2, PT, R4.reuse, RZ, PT ;  /* 0x000000ff0400720b */ /* 0x040fe20003f4d000 */
[----:B-1----:R-:W-:-:S04]  /*0ea0*/  FADD R0, R4, R5 ;  /* 0x0000000504007221 */ /* 0x002fc80000000000 */
[C---:B------:R-:W-:Y:S01]  /*0eb0*/  FMUL R11, R0.reuse, 0.25 ;  /* 0x3e800000000b7820 */ /* 0x040fe20000400000 */
[C---:B------:R-:W-:Y:S02]  /*0ec0*/  FSETP.GEU.AND P3, PT, |R0|.reuse, 1.175494350822287508e-38, PT ;  /* 0x008000000000780b */ /* 0x040fe40003f6e200 */
[----:B------:R-:W-:Y:S01]  /*0ed0*/  FSETP.GT.AND P0, PT, |R0|, 8.50705917302346158658e+37, PT ;  /* 0x7e8000000000780b */ /* 0x000fe20003f04200 */
[----:B--2---:R-:W-:Y:S02]  /*0ee0*/  FMUL R6, R7, R6 ;  /* 0x0000000607067220 */ /* 0x004fe40000400000 */
[----:B------:R-:W1:Y:S01]  /*0ef0*/  SHFL.BFLY PT, R7, R0, 0x2, 0x1f ;  /* 0x0c401f0000077f89 */ /* 0x000e6200000e0000 */
[----:B------:R-:W-:Y:S02]  /*0f00*/  FSEL R11, R11, R0, P0 ;  /* 0x000000000b0b7208 */ /* 0x000fe40000000000 */
[----:B------:R-:W-:Y:S02]  /*0f10*/  FSEL R6, R6, RZ, P2 ;  /* 0x000000ff06067208 */ /* 0x000fe40001000000 */
[----:B------:R-:W-:-:S03]  /*0f20*/  FSETP.NEU.AND P2, PT, R0, RZ, PT ;  /* 0x000000ff0000720b */ /* 0x000fc60003f4d000 */
[----:B------:R-:W-:Y:S01]  /*0f30*/  @!P3 FMUL R11, R11, 16777216 ;  /* 0x4b8000000b0bb820 */ /* 0x000fe20000400000 */
[----:B------:R-:W-:Y:S01]  /*0f40*/  FFMA R15, R2, R6, R15 ;  /* 0x00000006020f7223 */ /* 0x000fe2000000000f */
[----:B------:R-:W-:Y:S01]  /*0f50*/  FFMA R8, R6, R8, R9 ;  /* 0x0000000806087223 */ /* 0x000fe20000000009 */
[----:B------:R-:W-:Y:S01]  /*0f60*/  @P0 FMUL R5, R5, 0.25 ;  /* 0x3e80000005050820 */ /* 0x000fe20000400000 */
[----:B------:R-:W2:Y:S02]  /*0f70*/  MUFU.RCP R6, R11 ;  /* 0x0000000b00067308 */ /* 0x000ea40000001000 */
[----:B------:R-:W3:Y:S01]  /*0f80*/  SHFL.BFLY PT, R10, R15, 0x4, 0x1f ;  /* 0x0c801f000f0a7f89 */ /* 0x000ee200000e0000 */
[----:B------:R-:W-:-:S03]  /*0f90*/  @!P3 FMUL R5, R5, 16777216 ;  /* 0x4b8000000505b820 */ /* 0x000fc60000400000 */
[----:B------:R-:W4:Y:S01]  /*0fa0*/  SHFL.BFLY PT, R9, R8, 0x4, 0x1f ;  /* 0x0c801f0008097f89 */ /* 0x000f2200000e0000 */
[----:B-1----:R-:W-:Y:S01]  /*0fb0*/  FADD R2, R0, R7 ;  /* 0x0000000700027221 */ /* 0x002fe20000000000 */
[----:B--2---:R-:W-:-:S03]  /*0fc0*/  FMUL R6, R6, R5 ;  /* 0x0000000506067220 */ /* 0x004fc60000400000 */
[C---:B------:R-:W-:Y:S01]  /*0fd0*/  FMUL R5, R2.reuse, 0.25 ;  /* 0x3e80000002057820 */ /* 0x040fe20000400000 */
[C---:B------:R-:W-:Y:S02]  /*0fe0*/  FSETP.GEU.AND P3, PT, |R2|.reuse, 1.175494350822287508e-38, PT ;  /* 0x008000000200780b */ /* 0x040fe40003f6e200 */
[----:B------:R-:W-:Y:S02]  /*0ff0*/  FSETP.GT.AND P0, PT, |R2|, 8.50705917302346158658e+37, PT ;  /* 0x7e8000000200780b */ /* 0x000fe40003f04200 */
[----:B------:R-:W-:Y:S02]  /*1000*/  FSEL R6, R6, RZ, P2 ;  /* 0x000000ff06067208 */ /* 0x000fe40001000000 */
[----:B------:R-:W-:Y:S01]  /*1010*/  FSEL R17, R5, R2, P0 ;  /* 0x0000000205117208 */ /* 0x000fe20000000000 */
[----:B---3--:R-:W-:Y:S01]  /*1020*/  FADD R10, -R15, R10 ;  /* 0x0000000a0f0a7221 */ /* 0x008fe20000000100 */
[----:B------:R-:W1:Y:S03]  /*1030*/  SHFL.BFLY PT, R5, R2, 0x1, 0x1f ;  /* 0x0c201f0002057f89 */ /* 0x000e6600000e0000 */
[C---:B------:R-:W-:Y:S01]  /*1040*/  FMUL R11, R10.reuse, R10 ;  /* 0x0000000a0a0b7220 */ /* 0x040fe20000400000 */
[----:B------:R-:W-:Y:S01]  /*1050*/  FFMA R10, R10, R6, R15 ;  /* 0x000000060a0a7223 */ /* 0x000fe2000000000f */
[----:B------:R-:W-:Y:S01]  /*1060*/  @!P3 FMUL R17, R17, 16777216 ;  /* 0x4b8000001111b820 */ /* 0x000fe20000400000 */
[----:B----4-:R-:W-:Y:S01]  /*1070*/  FADD R9, R8, R9 ;  /* 0x0000000908097221 */ /* 0x010fe20000000000 */
[----:B------:R-:W-:Y:S01]  /*1080*/  FMUL R11, R4, R11 ;  /* 0x0000000b040b7220 */ /* 0x000fe20000400000 */
[----:B------:R-:W-:Y:S01]  /*1090*/  @P0 FMUL R7, R7, 0.25 ;  /* 0x3e80000007070820 */ /* 0x000fe20000400000 */
[----:B------:R-:W2:Y:S01]  /*10a0*/  SHFL.BFLY PT, R15, R10, 0x2, 0x1f ;  /* 0x0c401f000a0f7f89 */ /* 0x000ea200000e0000 */
[----:B------:R-:W3:Y:S01]  /*10b0*/  MUFU.RCP R4, R17 ;  /* 0x0000001100047308 */ /* 0x000ee20000001000 */
[----:B------:R-:W-:Y:S01]  /*10c0*/  FFMA R9, R6, R11, R9 ;  /* 0x0000000b06097223 */ /* 0x000fe20000000009 */
[----:B------:R-:W-:Y:S01]  /*10d0*/  @!P3 FMUL R7, R7, 16777216 ;  /* 0x4b8000000707b820 */ /* 0x000fe20000400000 */
[----:B------:R-:W-:-:S03]  /*10e0*/  FSETP.NEU.AND P0, PT, R2, RZ, PT ;  /* 0x000000ff0200720b */ /* 0x000fc60003f0d000 */
[----:B------:R-:W4:Y:S01]  /*10f0*/  SHFL.BFLY PT, R6, R9, 0x2, 0x1f ;  /* 0x0c401f0009067f89 */ /* 0x000f2200000e0000 */
[----:B---3--:R-:W-:Y:S01]  /*1100*/  FMUL R4, R4, R7 ;  /* 0x0000000704047220 */ /* 0x008fe20000400000 */
[----:B-1----:R-:W-:-:S04]  /*1110*/  FADD R7, R2, R5 ;  /* 0x0000000502077221 */ /* 0x002fc80000000000 */
[----:B------:R-:W-:Y:S01]  /*1120*/  FSEL R8, R4, RZ, P0 ;  /* 0x000000ff04087208 */ /* 0x000fe20000000000 */
[C---:B------:R-:W-:Y:S01]  /*1130*/  FMUL R18, R7.reuse, 0.25 ;  /* 0x3e80000007127820 */ /* 0x040fe20000400000 */
[C---:B------:R-:W-:Y:S01]  /*1140*/  FSETP.GEU.AND P2, PT, |R7|.reuse, 1.175494350822287508e-38, PT ;  /* 0x008000000700780b */ /* 0x040fe20003f4e200 */
[----:B--2---:R-:W-:Y:S01]  /*1150*/  FADD R15, -R10, R15 ;  /* 0x0000000f0a0f7221 */ /* 0x004fe20000000100 */
[----:B------:R-:W-:-:S03]  /*1160*/  FSETP.GT.AND P0, PT, |R7|, 8.50705917302346158658e+37, PT ;  /* 0x7e8000000700780b */ /* 0x000fc60003f04200 */
[C---:B------:R-:W-:Y:S01]  /*1170*/  FFMA R4, R15.reuse, R8, R10 ;  /* 0x000000080f047223 */ /* 0x040fe2000000000a */
[----:B------:R-:W-:Y:S01]  /*1180*/  FMUL R15, R15, R15 ;  /* 0x0000000f0f0f7220 */ /* 0x000fe20000400000 */
[----:B------:R-:W-:Y:S01]  /*1190*/  FSEL R18, R18, R7, P0 ;  /* 0x0000000712127208 */ /* 0x000fe20000000000 */
[----:B----4-:R-:W-:Y:S02]  /*11a0*/  FADD R9, R9, R6 ;  /* 0x0000000609097221 */ /* 0x010fe40000000000 */
[----:B------:R-:W-:Y:S01]  /*11b0*/  FMUL R15, R0, R15 ;  /* 0x0000000f000f7220 */ /* 0x000fe20000400000 */
[----:B------:R-:W1:Y:S02]  /*11c0*/  SHFL.BFLY PT, R11, R4, 0x1, 0x1f ;  /* 0x0c201f00040b7f89 */ /* 0x000e6400000e0000 */
[----:B------:R-:W-:Y:S01]  /*11d0*/  @!P2 FMUL R18, R18, 16777216 ;  /* 0x4b8000001212a820 */ /* 0x000fe20000400000 */
[----:B------:R-:W-:Y:S01]  /*11e0*/  FFMA R9, R8, R15, R9 ;  /* 0x0000000f08097223 */ /* 0x000fe20000000009 */
[----:B------:R-:W-:Y:S01]  /*11f0*/  @P0 FMUL R5, R5, 0.25 ;  /* 0x3e80000005050820 */ /* 0x000fe20000400000 */
[----:B------:R-:W-:-:S03]  /*1200*/  LOP3.LUT P0, RZ, R20, 0xf, RZ, 0xc0, !PT ;  /* 0x0000000f14ff7812 */ /* 0x000fc6000780c0ff */
[----:B------:R-:W2:Y:S01]  /*1210*/  SHFL.BFLY PT, R0, R9, 0x1, 0x1f ;  /* 0x0c201f0009007f89 */ /* 0x000ea200000e0000 */
[----:B------:R-:W3:Y:S01]  /*1220*/  MUFU.RCP R18, R18 ;  /* 0x0000001200127308 */ /* 0x000ee20000001000 */
[----:B------:R-:W-:Y:S01]  /*1230*/  @!P2 FMUL R5, R5, 16777216 ;  /* 0x4b8000000505a820 */ /* 0x000fe20000400000 */
[----:B------:R-:W-:Y:S02]  /*1240*/  FSETP.NEU.AND P2, PT, R7, RZ, PT ;  /* 0x000000ff0700720b */ /* 0x000fe40003f4d000 */
[----:B------:R-:W-:Y:S01]  /*1250*/  ISETP.LT.AND P0, PT, R20, 0x10, !P0 ;  /* 0x000000101400780c */ /* 0x000fe20004701270 */
[----:B-1----:R-:W-:Y:S01]  /*1260*/  FADD R11, -R4, R11 ;  /* 0x0000000b040b7221 */ /* 0x002fe20000000100 */
[----:B---3--:R-:W-:-:S11]  /*1270*/  FMUL R5, R18, R5 ;  /* 0x0000000512057220 */ /* 0x008fd60000400000 */
[----:B------:R1:W-:Y:S01]  /*1280*/  @P0 STS [R16+UR4+0x80], R7 ;  /* 0x0000800710000988 */ /* 0x0003e20008000804 */
[----:B------:R-:W-:Y:S01]  /*1290*/  FMUL R15, R11, R11 ;  /* 0x0000000b0b0f7220 */ /* 0x000fe20000400000 */
[----:B------:R-:W-:Y:S01]  /*12a0*/  FSEL R5, R5, RZ, P2 ;  /* 0x000000ff05057208 */ /* 0x000fe20001000000 */
[----:B--2---:R-:W-:Y:S02]  /*12b0*/  FADD R0, R9, R0 ;  /* 0x0000000009007221 */ /* 0x004fe40000000000 */
[----:B------:R-:W-:Y:S01]  /*12c0*/  FMUL R15, R2, R15 ;  /* 0x0000000f020f7220 */ /* 0x000fe20000400000 */
[----:B------:R-:W2:Y:S01]  /*12d0*/  LDC.64 R8, c[0x0][0x218] ;  /* 0x00008600ff087b82 */ /* 0x000ea20000000a00 */
[----:B------:R-:W-:Y:S01]  /*12e0*/  FFMA R11, R11, R5, R4 ;  /* 0x000000050b0b7223 */ /* 0x000fe20000000004 */
[----:B-1----:R-:W-:Y:S01]  /*12f0*/  CS2R R6, SRZ ;  /* 0x0000000000067805 */ /* 0x002fe2000001ff00 */
[----:B------:R-:W-:Y:S01]  /*1300*/  FFMA R15, R5, R15, R0 ;  /* 0x0000000f050f7223 */ /* 0x000fe20000000000 */
[----:B------:R-:W-:-:S02]  /*1310*/  CS2R R4, SRZ ;  /* 0x0000000000047805 */ /* 0x000fc4000001ff00 */
[----:B------:R1:W-:Y:S04]  /*1320*/  @P0 STS [R16+UR4], R11 ;  /* 0x0000000b10000988 */ /* 0x0003e80008000804 */
[----:B------:R-:W-:Y:S01]  /*1330*/  @P0 STS [R16+UR4+0x40], R15 ;  /* 0x0000400f10000988 */ /* 0x000fe20008000804 */
[----:B------:R-:W-:Y:S01]  /*1340*/  BAR.SYNC.DEFER_BLOCKING 0x0 ;  /* 0x0000000000007b1d */ /* 0x000fe20000010000 */
[----:B------:R-:W-:-:S04]  /*1350*/  LOP3.LUT P0, RZ, R20, 0x1ff, RZ, 0xc0, !PT ;  /* 0x000001ff14ff7812 */ /* 0x000fc8000780c0ff */
[C---:B------:R-:W-:Y:S01]  /*1360*/  ISETP.LT.AND P0, PT, R3.reuse, 0x10, !P0 ;  /* 0x000000100300780c */ /* 0x040fe20004701270 */
[----:B--2---:R-:W-:Y:S01]  /*1370*/  IMAD.WIDE R8, R3, 0x4, R8 ;  /* 0x0000000403087825 */ /* 0x004fe200078e0208 */
[----:B------:R-:W2:Y:S04]  /*1380*/  LDS R2, [UR4] ;  /* 0x00000004ff027984 */ /* 0x000ea80008000800 */
[----:B------:R-:W3:Y:S01]  /*1390*/  LDS R0, [UR4+0x40] ;  /* 0x00004004ff007984 */ /* 0x000ee20008000800 */
[----:B-1----:R-:W-:Y:S01]  /*13a0*/  MOV R11, 0x39800000 ;  /* 0x39800000000b7802 */ /* 0x002fe20000000f00 */
[----:B------:R-:W-:-:S05]  /*13b0*/  ULDC.64 UR4, c[0x0][0x220] ;  /* 0x0000880000047ab9 */ /* 0x000fca0000000a00 */
[----:B--2---:R1:W-:Y:S04]  /*13c0*/  @P0 STG.E desc[UR6][R8.64], R2 ;  /* 0x0000000208000986 */ /* 0x0043e8000c101906 */
[----:B------:R-:W2:Y:S01]  /*13d0*/  @!P1 LDG.E.EF.128 R4, desc[UR6][R12.64] ;  /* 0x000000060c049981 */ /* 0x000ea2000c0e1d00 */
[----:B---3--:R-:W-:-:S06]  /*13e0*/  FFMA R0, R0, R11, 9.9999997473787516356e-06 ;  /* 0x3727c5ac00007423 */ /* 0x008fcc000000000b */
[----:B------:R-:W3:Y:S01]  /*13f0*/  MUFU.RSQ R0, R0 ;  /* 0x0000000000007308 */ /* 0x000ee20000001400 */
[----:B--2---:R-:W-:Y:S02]  /*1400*/  SEL R15, R7, RZ, !P1 ;  /* 0x000000ff070f7207 */ /* 0x004fe40004800000 */
[----:B------:R-:W-:Y:S02]  /*1410*/  SEL R11, R6, RZ, !P1 ;  /* 0x000000ff060b7207 */ /* 0x000fe40004800000 */
[----:B------:R-:W-:Y:S01]  /*1420*/  SEL R7, R5, RZ, !P1 ;  /* 0x000000ff05077207 */ /* 0x000fe20004800000 */
[----:B------:R-:W-:Y:S01]  /*1430*/  FADD R17, -R2, R15 ;  /* 0x0000000f02117221 */ /* 0x000fe20000000100 */
[----:B------:R-:W-:Y:S01]  /*1440*/  SEL R5, R4, RZ, !P1 ;  /* 0x000000ff04057207 */ /* 0x000fe20004800000 */
[C---:B------:R-:W-:Y:S02]  /*1450*/  FADD R15, -R2.reuse, R11 ;  /* 0x0000000b020f7221 */ /* 0x040fe40000000100 */
[----:B------:R-:W-:Y:S01]  /*1460*/  FADD R11, -R2, R7 ;  /* 0x00000007020b7221 */ /* 0x000fe20000000100 */
[----:B---3--:R-:W-:Y:S01]  /*1470*/  FMUL R7, R0, R17 ;  /* 0x0000001100077220 */ /* 0x008fe20000400000 */
[----:B-1----:R-:W-:Y:S01]  /*1480*/  FADD R9, -R2, R5 ;  /* 0x0000000502097221 */ /* 0x002fe20000000100 */
[C---:B------:R-:W-:Y:S01]  /*1490*/  FMUL R6, R0.reuse, R15 ;  /* 0x0000000f00067220 */ /* 0x040fe20000400000 */
[----:B------:R-:W-:-:S02]  /*14a0*/  FMUL R5, R0, R11 ;  /* 0x0000000b00057220 */ /* 0x000fc40000400000 */
[----:B------:R-:W-:Y:S01]  /*14b0*/  FMUL R4, R0, R9 ;  /* 0x0000000900047220 */ /* 0x000fe20000400000 */
[----:B------:R-:W-:Y:S01]  /*14c0*/  FSETP.GT.AND P5, PT, R7, RZ, PT ;  /* 0x000000ff0700720b */ /* 0x000fe20003fa4000 */
[----:B------:R-:W1:Y:S01]  /*14d0*/  LDC.64 R8, c[0x0][0x228] ;  /* 0x00008a00ff087b82 */ /* 0x000e620000000a00 */
[----:B------:R-:W-:Y:S02]  /*14e0*/  FSETP.GT.AND P4, PT, R6, RZ, PT ;  /* 0x000000ff0600720b */ /* 0x000fe40003f84000 */
[----:B------:R-:W-:Y:S02]  /*14f0*/  FSETP.GT.AND P3, PT, R5, RZ, PT ;  /* 0x000000ff0500720b */ /* 0x000fe40003f64000 */
[----:B------:R-:W-:-:S07]  /*1500*/  FSETP.GT.AND P2, PT, R4, RZ, PT ;  /* 0x000000ff0400720b */ /* 0x000fce0003f44000 */
[----:B------:R-:W-:Y:S02]  /*1510*/  @!P5 FMUL R7, R7, 0.20000000298023223877 ;  /* 0x3e4ccccd0707d820 */ /* 0x000fe40000400000 */
[----:B------:R-:W-:Y:S02]  /*1520*/  @!P4 FMUL R6, R6, 0.20000000298023223877 ;  /* 0x3e4ccccd0606c820 */ /* 0x000fe40000400000 */
[----:B------:R-:W-:Y:S01]  /*1530*/  @!P3 FMUL R5, R5, 0.20000000298023223877 ;  /* 0x3e4ccccd0505b820 */ /* 0x000fe20000400000 */
[----:B------:R-:W-:Y:S01]  /*1540*/  FSETP.GT.AND P5, PT, R7, RZ, PT ;  /* 0x000000ff0700720b */ /* 0x000fe20003fa4000 */
[----:B------:R-:W-:Y:S01]  /*1550*/  @!P2 FMUL R4, R4, 0.20000000298023223877 ;  /* 0x3e4ccccd0404a820 */ /* 0x000fe20000400000 */
[----:B------:R-:W-:Y:S02]  /*1560*/  FSETP.GT.AND P4, PT, R6, RZ, PT ;  /* 0x000000ff0600720b */ /* 0x000fe40003f84000 */
[----:B------:R-:W-:Y:S02]  /*1570*/  FSETP.GT.AND P3, PT, R5, RZ, PT ;  /* 0x000000ff0500720b */ /* 0x000fe40003f64000 */
[----:B------:R-:W-:-:S02]  /*1580*/  FSETP.GT.AND P2, PT, R4, RZ, PT ;  /* 0x000000ff0400720b */ /* 0x000fc40003f44000 */
[----:B------:R-:W-:Y:S02]  /*1590*/  SEL R10, RZ, 0x1, !P5 ;  /* 0x00000001ff0a7807 */ /* 0x000fe40006800000 */
[----:B------:R-:W-:Y:S02]  /*15a0*/  SEL R11, RZ, 0x1, !P4 ;  /* 0x00000001ff0b7807 */ /* 0x000fe40006000000 */
[----:B------:R-:W-:Y:S02]  /*15b0*/  SEL R15, RZ, 0x1, !P3 ;  /* 0x00000001ff0f7807 */ /* 0x000fe40005800000 */
[----:B------:R-:W-:Y:S02]  /*15c0*/  SEL R18, RZ, 0x1, !P2 ;  /* 0x00000001ff127807 */ /* 0x000fe40005000000 */
[----:B------:R-:W-:Y:S02]  /*15d0*/  PRMT R10, R11, 0x3340, R10 ;  /* 0x000033400b0a7816 */ /* 0x000fe4000000000a */
[----:B------:R-:W-:-:S02]  /*15e0*/  IADD3 R16, P2, R14, UR4, RZ ;  /* 0x000000040e107c10 */ /* 0x000fc4000ff5e0ff */
[----:B------:R-:W-:Y:S02]  /*15f0*/  PRMT R15, R18, 0x3340, R15 ;  /* 0x00003340120f7816 */ /* 0x000fe4000000000f */
[C---:B------:R-:W-:Y:S02]  /*1600*/  LEA.HI.X.SX32 R17, R14.reuse, UR5, 0x1, P2 ;  /* 0x000000050e117c11 */ /* 0x040fe400090f0eff */
[----:B------:R-:W-:Y:S01]  /*1610*/  PRMT R19, R15, 0x5410, R10 ;  /* 0x000054100f137816 */ /* 0x000fe2000000000a */
[----:B-1----:R-:W-:Y:S01]  /*1620*/  IMAD.WIDE R14, R14, 0x4, R8 ;  /* 0x000000040e0e7825 */ /* 0x002fe200078e0208 */
[----:B------:R-:W-:Y:S02]  /*1630*/  CS2R R8, SRZ ;  /* 0x0000000000087805 */ /* 0x000fe4000001ff00 */
[----:B------:R-:W-:Y:S01]  /*1640*/  CS2R R10, SRZ ;  /* 0x00000000000a7805 */ /* 0x000fe2000001ff00 */
[----:B------:R1:W-:Y:S04]  /*1650*/  @!P1 STG.E desc[UR6][R16.64], R19 ;  /* 0x0000001310009986 */ /* 0x0003e8000c101906 */
[----:B------:R1:W-:Y:S01]  /*1660*/  @!P1 STG.E.128 desc[UR6][R14.64], R4 ;  /* 0x000000040e009986 */ /* 0x0003e2000c101d06 */
[----:B------:R-:W-:Y:S05]  /*1670*/  @P1 BRA `(.L_x_0) ;  /* 0x0000000000041947 */ /* 0x000fea0003800000 */
[----:B------:R2:W5:Y:S02]  /*1680*/  LDG.E.EF.128 R8, desc[UR6][R12.64+0x2000] ;  /* 0x002000060c087981 */ /* 0x000564000c0e1d00 */
.L_x_0:
[----:B-----5:R-:W-:Y:S02]  /*1690*/  SEL R11, R11, RZ, !P1 ;  /* 0x000000ff0b0b7207 */ /* 0x020fe40004800000 */
[----:B------:R-:W-:Y:S02]  /*16a0*/  SEL R9, R9, RZ, !P1 ;  /* 0x000000ff09097207 */ /* 0x000fe40004800000 */
[----:B-1----:R-:W-:Y:S01]  /*16b0*/  SEL R7, R10, RZ, !P1 ;  /* 0x000000ff0a077207 */ /* 0x002fe20004800000 */
[----:B------:R-:W-:Y:S01]  /*16c0*/  FADD R19, -R2, R11 ;  /* 0x0000000b02137221 */ /* 0x000fe20000000100 */
[----:B------:R-:W-:Y:S01]  /*16d0*/  SEL R5, R8, RZ, !P1 ;  /* 0x000000ff08057207 */ /* 0x000fe20004800000 */
[C---:B------:R-:W-:Y:S02]  /*16e0*/  FADD R11, -R2.reuse, R9 ;  /* 0x00000009020b7221 */ /* 0x040fe40000000100 */
[----:B--2---:R-:W-:Y:S01]  /*16f0*/  FADD R13, -R2, R7 ;  /* 0x00000007020d7221 */ /* 0x004fe20000000100 */
[----:B------:R-:W-:Y:S01]  /*1700*/  FMUL R7, R0, R19 ;  /* 0x0000001300077220 */ /* 0x000fe20000400000 */
[----:B------:R-:W-:Y:S01]  /*1710*/  FADD R9, -R2, R5 ;  /* 0x0000000502097221 */ /* 0x000fe20000000100 */
        /* <DEDUP_REMOVED lines=21> */
[----:B------:R-:W-:-:S04]  /*1870*/  PRMT R13, R13, 0x3340, R10 ;  /* 0x000033400d0d7816 */ /* 0x000fc8000000000a */
[----:B------:R-:W-:Y:S01]  /*1880*/  PRMT R13, R13, 0x5410, R2 ;  /* 0x000054100d0d7816 */ /* 0x000fe20000000002 */
[----:B-1----:R-:W-:-:S04]  /*1890*/  IMAD.WIDE R2, R3, 0x4, R8 ;  /* 0x0000000403027825 */ /* 0x002fc800078e0208 */
[----:B------:R1:W-:Y:S04]  /*18a0*/  @!P1 STG.E desc[UR6][R16.64+0x800], R13 ;  /* 0x0008000d10009986 */ /* 0x0003e8000c101906 */
[----:B------:R1:W-:Y:S01]  /*18b0*/  @!P1 STG.E.128 desc[UR6][R14.64+0x2000], R4 ;  /* 0x002000040e009986 */ /* 0x0003e2000c101d06 */
[----:B------:R-:W-:Y:S05]  /*18c0*/  @!P0 EXIT ;  /* 0x000000000000894d */ /* 0x000fea0003800000 */
[----:B------:R-:W-:Y:S01]  /*18d0*/  STG.E desc[UR6][R2.64], R0 ;  /* 0x0000000002007986 */ /* 0x000fe2000c101906 */
[----:B------:R-:W-:Y:S05]  /*18e0*/  EXIT ;  /* 0x000000000000794d */ /* 0x000fea0003800000 */
.L_x_1:
[----:B------:R-:W-:-:S00]  /*18f0*/  BRA `(.L_x_1) ;  /* 0xfffffffc00fc7947 */ /* 0x000fc0000383ffff */
[----:B------:R-:W-:-:S00]  /*1900*/  NOP ;  /* 0x0000000000007918 */ /* 0x000fc00000000000 */
[----:B------:R-:W-:-:S00]  /*1910*/  NOP ;  /* 0x0000000000007918 */ /* 0x000fc00000000000 */
[----:B------:R-:W-:-:S00]  /*1920*/  NOP ;  /* 0x0000000000007918 */ /* 0x000fc00000000000 */
[----:B------:R-:W-:-:S00]  /*1930*/  NOP ;  /* 0x0000000000007918 */ /* 0x000fc00000000000 */
[----:B------:R-:W-:-:S00]  /*1940*/  NOP ;  /* 0x0000000000007918 */ /* 0x000fc00000000000 */
[----:B------:R-:W-:-:S00]  /*1950*/  NOP ;  /* 0x0000000000007918 */ /* 0x000fc00000000000 */
[----:B------:R-:W-:-:S00]  /*1960*/  NOP ;  /* 0x0000000000007918 */ /* 0x000fc00000000000 */
[----:B------:R-:W-:-:S00]  /*1970*/  NOP ;  /* 0x0000000000007918 */ /* 0x000fc00000000000 */
.L_x_2:


//--------------------- .nv.global.init           --------------------------
	.section	.nv.global.init,"aw",@progbits
.nv.global.init:
	.type		_$_str,@object
	.size		_$_str,(.L_0 - _$_str)
_$_str:
        /*0000*/ 	.byte	0x5f, 0x5f, 0x43, 0x55, 0x44, 0x41, 0x5f, 0x46, 0x54, 0x5a, 0x00
.L_0:


//--------------------- .nv.shared.triton_red_fused__native_batch_norm_legit_leaky_relu_leaky_relu_backward_17 --------------------------
	.section	.nv.shared.triton_red_fused__native_batch_norm_legit_leaky_relu_leaky_relu_backward_17,"aw",@nobits
	.sectionflags	@""
	.align	16
	.zero		1024


//--------------------- .nv.constant0.triton_red_fused__native_batch_norm_legit_leaky_relu_leaky_relu_backward_17 --------------------------
	.section	.nv.constant0.triton_red_fused__native_batch_norm_legit_leaky_relu_leaky_relu_backward_17,"a",@progbits
	.sectionflags	@""
	.align	4
.nv.constant0.triton_red_fused__native_batch_norm_legit_leaky_relu_leaky_relu_backward_17:
	.zero		576
